//
// Generated by NVIDIA NVVM Compiler
//
// Compiler Build ID: CL-36424714
// Cuda compilation tools, release 13.0, V13.0.88
// Based on NVVM 20.0.0
//

.version 9.0
.target sm_100
.address_size 64

	// .globl	_Z6matmulPiS_S_

.visible .entry _Z6matmulPiS_S_(
	.param .u64 .ptr .align 1 _Z6matmulPiS_S__param_0,
	.param .u64 .ptr .align 1 _Z6matmulPiS_S__param_1,
	.param .u64 .ptr .align 1 _Z6matmulPiS_S__param_2
)
{
	.reg .pred 	%p<2>;
	.reg .b32 	%r<53>;
	.reg .b64 	%rd<10>;

	ld.param.u64 	%rd1, [_Z6matmulPiS_S__param_0];
	ld.param.u64 	%rd2, [_Z6matmulPiS_S__param_1];
	ld.param.u64 	%rd3, [_Z6matmulPiS_S__param_2];
	mov.u32 	%r2, %ctaid.x;
	mov.u32 	%r3, %ntid.x;
	mov.u32 	%r4, %tid.x;
	mad.lo.s32 	%r1, %r2, %r3, %r4;
	setp.gt.s32 	%p1, %r1, 3;
	@%p1 bra 	$L__BB0_2;
	cvta.to.global.u64 	%rd4, %rd3;
	cvta.to.global.u64 	%rd5, %rd1;
	cvta.to.global.u64 	%rd6, %rd2;
	ld.global.u32 	%r5, [%rd5];
	mul.wide.s32 	%rd7, %r1, 4;
	add.s64 	%rd8, %rd6, %rd7;
	ld.global.u32 	%r6, [%rd8];
	mul.lo.s32 	%r7, %r6, %r5;
	ld.global.u32 	%r8, [%rd5+4];
	ld.global.u32 	%r9, [%rd8+16];
	mad.lo.s32 	%r10, %r9, %r8, %r7;
	ld.global.u32 	%r11, [%rd5+8];
	ld.global.u32 	%r12, [%rd8+32];
	mad.lo.s32 	%r13, %r12, %r11, %r10;
	ld.global.u32 	%r14, [%rd5+12];
	ld.global.u32 	%r15, [%rd8+48];
	mad.lo.s32 	%r16, %r15, %r14, %r13;
	add.s64 	%rd9, %rd4, %rd7;
	st.global.u32 	[%rd9], %r16;
	ld.global.u32 	%r17, [%rd5+16];
	ld.global.u32 	%r18, [%rd8];
	mul.lo.s32 	%r19, %r18, %r17;
	ld.global.u32 	%r20, [%rd5+20];
	ld.global.u32 	%r21, [%rd8+16];
	mad.lo.s32 	%r22, %r21, %r20, %r19;
	ld.global.u32 	%r23, [%rd5+24];
	ld.global.u32 	%r24, [%rd8+32];
	mad.lo.s32 	%r25, %r24, %r23, %r22;
	ld.global.u32 	%r26, [%rd5+28];
	ld.global.u32 	%r27, [%rd8+48];
	mad.lo.s32 	%r28, %r27, %r26, %r25;
	st.global.u32 	[%rd9+16], %r28;
	ld.global.u32 	%r29, [%rd5+32];
	ld.global.u32 	%r30, [%rd8];
	mul.lo.s32 	%r31, %r30, %r29;
	ld.global.u32 	%r32, [%rd5+36];
	ld.global.u32 	%r33, [%rd8+16];
	mad.lo.s32 	%r34, %r33, %r32, %r31;
	ld.global.u32 	%r35, [%rd5+40];
	ld.global.u32 	%r36, [%rd8+32];
	mad.lo.s32 	%r37, %r36, %r35, %r34;
	ld.global.u32 	%r38, [%rd5+44];
	ld.global.u32 	%r39, [%rd8+48];
	mad.lo.s32 	%r40, %r39, %r38, %r37;
	st.global.u32 	[%rd9+32], %r40;
	ld.global.u32 	%r41, [%rd5+48];
	ld.global.u32 	%r42, [%rd8];
	mul.lo.s32 	%r43, %r42, %r41;
	ld.global.u32 	%r44, [%rd5+52];
	ld.global.u32 	%r45, [%rd8+16];
	mad.lo.s32 	%r46, %r45, %r44, %r43;
	ld.global.u32 	%r47, [%rd5+56];
	ld.global.u32 	%r48, [%rd8+32];
	mad.lo.s32 	%r49, %r48, %r47, %r46;
	ld.global.u32 	%r50, [%rd5+60];
	ld.global.u32 	%r51, [%rd8+48];
	mad.lo.s32 	%r52, %r51, %r50, %r49;
	st.global.u32 	[%rd9+48], %r52;
$L__BB0_2:
	ret;

}


// ===== COMPILED SASS (sm_100) =====

	.target	sm_100

	.elftype	@"ET_EXEC"


//--------------------- .note.nv.tkinfo           --------------------------
	.section	.note.nv.tkinfo,"",@"SHT_NOTE"
	.sectionflags	@"SHF_NOTE_NV_TKINFO"
	.tkinfo
        /*0018*/ 	.word	0x00000002
        /*0030*/ 	.string	""
        /*0030*/ 	.string	"ptxas"
        /*0030*/ 	.string	"Cuda compilation tools, release 13.0, V13.0.88"
        /*0030*/ 	.string	"Build cuda_13.0.r13.0/compiler.36424714_0"
        /*0030*/ 	.string	"-arch sm_100 -m 64 "



//--------------------- .note.nv.cuinfo           --------------------------
	.section	.note.nv.cuinfo,"",@"SHT_NOTE"
	.sectionflags	@"SHF_NOTE_NV_CUINFO"
        /*0018*/ 	.short	0x0002
        /*001a*/ 	.short	0x0064
        /*001c*/ 	.short	0x0082
	.zero		2


//--------------------- .nv.info                  --------------------------
	.section	.nv.info,"",@"SHT_CUDA_INFO"
	.align	4


	//----- nvinfo : EIATTR_REGCOUNT
	.align		4
        /*0000*/ 	.byte	0x04, 0x2f
        /*0002*/ 	.short	(.L_1 - .L_0)
	.align		4
.L_0:
        /*0004*/ 	.word	index@(_Z6matmulPiS_S_)
        /*0008*/ 	.word	0x00000014


	//----- nvinfo : EIATTR_FRAME_SIZE
	.align		4
.L_1:
        /*000c*/ 	.byte	0x04, 0x11
        /*000e*/ 	.short	(.L_3 - .L_2)
	.align		4
.L_2:
        /*0010*/ 	.word	index@(_Z6matmulPiS_S_)
        /*0014*/ 	.word	0x00000000


	//----- nvinfo : EIATTR_MIN_STACK_SIZE
	.align		4
.L_3:
        /*0018*/ 	.byte	0x04, 0x12
        /*001a*/ 	.short	(.L_5 - .L_4)
	.align		4
.L_4:
        /*001c*/ 	.word	index@(_Z6matmulPiS_S_)
        /*0020*/ 	.word	0x00000000
.L_5:


//--------------------- .nv.compat                --------------------------
	.section	.nv.compat,"",@"SHT_CUDA_COMPAT_INFO"
	.align	4
        /*0000*/ 	.byte	0x02, 0x09, 0x00, 0x00, 0x02, 0x02, 0x01, 0x00, 0x02, 0x05, 0x05, 0x00, 0x03, 0x07, 0x01, 0x01
        /*0010*/ 	.byte	0x02, 0x03, 0x00, 0x00, 0x02, 0x06, 0x01, 0x00, 0x04, 0x0b, 0x08, 0x00, 0x09, 0x00, 0x00, 0x00
        /*0020*/ 	.byte	0x00, 0x00, 0x00, 0x00


//--------------------- .nv.info._Z6matmulPiS_S_  --------------------------
	.section	.nv.info._Z6matmulPiS_S_,"",@"SHT_CUDA_INFO"
	.sectionflags	@""
	.align	4


	//----- nvinfo : EIATTR_CUDA_API_VERSION
	.align		4
        /*0000*/ 	.byte	0x04, 0x37
        /*0002*/ 	.short	(.L_7 - .L_6)
.L_6:
        /*0004*/ 	.word	0x00000082


	//----- nvinfo : EIATTR_KPARAM_INFO
	.align		4
.L_7:
        /*0008*/ 	.byte	0x04, 0x17
        /*000a*/ 	.short	(.L_9 - .L_8)
.L_8:
        /*000c*/ 	.word	0x00000000
        /*0010*/ 	.short	0x0002
        /*0012*/ 	.short	0x0010
        /*0014*/ 	.byte	0x00, 0xf5, 0x21, 0x00


	//----- nvinfo : EIATTR_KPARAM_INFO
	.align		4
.L_9:
        /*0018*/ 	.byte	0x04, 0x17
        /*001a*/ 	.short	(.L_11 - .L_10)
.L_10:
        /*001c*/ 	.word	0x00000000
        /*0020*/ 	.short	0x0001
        /*0022*/ 	.short	0x0008
        /*0024*/ 	.byte	0x00, 0xf5, 0x21, 0x00


	//----- nvinfo : EIATTR_KPARAM_INFO
	.align		4
.L_11:
        /*0028*/ 	.byte	0x04, 0x17
        /*002a*/ 	.short	(.L_13 - .L_12)
.L_12:
        /*002c*/ 	.word	0x00000000
        /*0030*/ 	.short	0x0000
        /*0032*/ 	.short	0x0000
        /*0034*/ 	.byte	0x00, 0xf5, 0x21, 0x00


	//----- nvinfo : EIATTR_SPARSE_MMA_MASK
	.align		4
.L_13:
        /*0038*/ 	.byte	0x03, 0x50
        /*003a*/ 	.short	0x0000


	//----- nvinfo : EIATTR_MAXREG_COUNT
	.align		4
        /*003c*/ 	.byte	0x03, 0x1b
        /*003e*/ 	.short	0x00ff


	//----- nvinfo : EIATTR_MERCURY_ISA_VERSION
	.align		4
        /*0040*/ 	.byte	0x03, 0x5f
        /*0042*/ 	.short	0x0101


	//----- nvinfo : EIATTR_VRC_CTA_INIT_COUNT
	.align		4
        /*0044*/ 	.byte	0x02, 0x4a
	.zero		1
	.zero		1


	//----- nvinfo : EIATTR_EXIT_INSTR_OFFSETS
	.align		4
        /*0048*/ 	.byte	0x04, 0x1c
        /*004a*/ 	.short	(.L_15 - .L_14)


	//   ....[0]....
.L_14:
        /*004c*/ 	.word	0x00000060


	//   ....[1]....
        /*0050*/ 	.word	0x00000410


	//----- nvinfo : EIATTR_CBANK_PARAM_SIZE
	.align		4
.L_15:
        /*0054*/ 	.byte	0x03, 0x19
        /*0056*/ 	.short	0x0018


	//----- nvinfo : EIATTR_PARAM_CBANK
	.align		4
        /*0058*/ 	.byte	0x04, 0x0a
        /*005a*/ 	.short	(.L_17 - .L_16)
	.align		4
.L_16:
        /*005c*/ 	.word	index@(.nv.constant0._Z6matmulPiS_S_)
        /*0060*/ 	.short	0x0380
        /*0062*/ 	.short	0x0018


	//----- nvinfo : EIATTR_SW_WAR
	.align		4
.L_17:
        /*0064*/ 	.byte	0x04, 0x36
        /*0066*/ 	.short	(.L_19 - .L_18)
.L_18:
        /*0068*/ 	.word	0x00000008
.L_19:


//--------------------- .nv.callgraph             --------------------------
	.section	.nv.callgraph,"",@"SHT_CUDA_CALLGRAPH"
	.align	4
	.sectionentsize	8
	.align		4
        /*0000*/ 	.word	0x00000000
	.align		4
        /*0004*/ 	.word	0xffffffff
	.align		4
        /*0008*/ 	.word	0x00000000
	.align		4
        /*000c*/ 	.word	0xfffffffe
	.align		4
        /*0010*/ 	.word	0x00000000
	.align		4
        /*0014*/ 	.word	0xfffffffd
	.align		4
        /*0018*/ 	.word	0x00000000
	.align		4
        /*001c*/ 	.word	0xfffffffc


//--------------------- .text._Z6matmulPiS_S_     --------------------------
	.section	.text._Z6matmulPiS_S_,"ax",@progbits
	.align	128
        .global         _Z6matmulPiS_S_
        .type           _Z6matmulPiS_S_,@function
        .size           _Z6matmulPiS_S_,(.L_x_1 - _Z6matmulPiS_S_)
        .other          _Z6matmulPiS_S_,@"STO_CUDA_ENTRY STV_DEFAULT"
_Z6matmulPiS_S_:
.text._Z6matmulPiS_S_:
[----:B------:R-:W-:Y:S01]  /*0000*/  LDC R1, c[0x0][0x37c] ;  /* 0x0000df00ff017b82 */ /* 0x000fe20000000800 */
[----:B------:R-:W0:Y:S07]  /*0010*/  S2R R0, SR_TID.X ;  /* 0x0000000000007919 */ /* 0x000e2e0000002100 */
[----:B------:R-:W0:Y:S08]  /*0020*/  S2UR UR4, SR_CTAID.X ;  /* 0x00000000000479c3 */ /* 0x000e300000002500 */
[----:B------:R-:W0:Y:S02]  /*0030*/  LDC R9, c[0x0][0x360] ;  /* 0x0000d800ff097b82 */ /* 0x000e240000000800 */
[----:B0-----:R-:W-:-:S05]  /*0040*/  IMAD R9, R9, UR4, R0 ;  /* 0x0000000409097c24 */ /* 0x001fca000f8e0200 */
[----:B------:R-:W-:-:S13]  /*0050*/  ISETP.GT.AND P0, PT, R9, 0x3, PT ;  /* 0x000000030900780c */ /* 0x000fda0003f04270 */
[----:B------:R-:W-:Y:S05]  /*0060*/  @P0 EXIT ;  /* 0x000000000000094d */ /* 0x000fea0003800000 */
[----:B------:R-:W0:Y:S01]  /*0070*/  LDC.64 R4, c[0x0][0x388] ;  /* 0x0000e200ff047b82 */ /* 0x000e220000000a00 */
[----:B------:R-:W1:Y:S07]  /*0080*/  LDCU.64 UR4, c[0x0][0x358] ;  /* 0x00006b00ff0477ac */ /* 0x000e6e0008000a00 */
[----:B------:R-:W2:Y:S08]  /*0090*/  LDC.64 R2, c[0x0][0x380] ;  /* 0x0000e000ff027b82 */ /* 0x000eb00000000a00 */
[----:B------:R-:W3:Y:S01]  /*00a0*/  LDC.64 R6, c[0x0][0x390] ;  /* 0x0000e400ff067b82 */ /* 0x000ee20000000a00 */
[----:B0-----:R-:W-:-:S05]  /*00b0*/  IMAD.WIDE R4, R9, 0x4, R4 ;  /* 0x0000000409047825 */ /* 0x001fca00078e0204 */
[----:B-1----:R-:W4:Y:S04]  /*00c0*/  LDG.E R11, desc[UR4][R4.64] ;  /* 0x00000004040b7981 */ /* 0x002f28000c1e1900 */
[----:B--2---:R-:W4:Y:S04]  /*00d0*/  LDG.E R0, desc[UR4][R2.64] ;  /* 0x0000000402007981 */ /* 0x004f28000c1e1900 */
[----:B------:R-:W2:Y:S04]  /*00e0*/  LDG.E R13, desc[UR4][R2.64+0x4] ;  /* 0x00000404020d7981 */ /* 0x000ea8000c1e1900 */
[----:B------:R-:W2:Y:S04]  /*00f0*/  LDG.E R8, desc[UR4][R4.64+0x10] ;  /* 0x0000100404087981 */ /* 0x000ea8000c1e1900 */
[----:B------:R-:W5:Y:S04]  /*0100*/  LDG.E R15, desc[UR4][R2.64+0x8] ;  /* 0x00000804020f7981 */ /* 0x000f68000c1e1900 */
[----:B------:R-:W5:Y:S04]  /*0110*/  LDG.E R10, desc[UR4][R4.64+0x20] ;  /* 0x00002004040a7981 */ /* 0x000f68000c1e1900 */
[----:B------:R-:W5:Y:S04]  /*0120*/  LDG.E R17, desc[UR4][R2.64+0xc] ;  /* 0x00000c0402117981 */ /* 0x000f68000c1e1900 */
[----:B------:R-:W5:Y:S01]  /*0130*/  LDG.E R12, desc[UR4][R4.64+0x30] ;  /* 0x00003004040c7981 */ /* 0x000f62000c1e1900 */
[----:B---3--:R-:W-:-:S04]  /*0140*/  IMAD.WIDE R6, R9, 0x4, R6 ;  /* 0x0000000409067825 */ /* 0x008fc800078e0206 */
[----:B----4-:R-:W-:-:S04]  /*0150*/  IMAD R0, R0, R11, RZ ;  /* 0x0000000b00007224 */ /* 0x010fc800078e02ff */
[----:B--2---:R-:W-:-:S04]  /*0160*/  IMAD R0, R13, R8, R0 ;  /* 0x000000080d007224 */ /* 0x004fc800078e0200 */
[----:B-----5:R-:W-:-:S04]  /*0170*/  IMAD R0, R15, R10, R0 ;  /* 0x0000000a0f007224 */ /* 0x020fc800078e0200 */
[----:B------:R-:W-:-:S05]  /*0180*/  IMAD R17, R17, R12, R0 ;  /* 0x0000000c11117224 */ /* 0x000fca00078e0200 */
[----:B------:R0:W-:Y:S04]  /*0190*/  STG.E desc[UR4][R6.64], R17 ;  /* 0x0000001106007986 */ /* 0x0001e8000c101904 */
[----:B------:R-:W2:Y:S04]  /*01a0*/  LDG.E R0, desc[UR4][R2.64+0x10] ;  /* 0x0000100402007981 */ /* 0x000ea8000c1e1900 */
[----:B------:R-:W2:Y:S04]  /*01b0*/  LDG.E R9, desc[UR4][R4.64] ;  /* 0x0000000404097981 */ /* 0x000ea8000c1e1900 */
[----:B------:R-:W3:Y:S04]  /*01c0*/  LDG.E R11, desc[UR4][R2.64+0x14] ;  /* 0x00001404020b7981 */ /* 0x000ee8000c1e1900 */
[----:B------:R-:W3:Y:S04]  /*01d0*/  LDG.E R8, desc[UR4][R4.64+0x10] ;  /* 0x0000100404087981 */ /* 0x000ee8000c1e1900 */
[----:B------:R-:W4:Y:S04]  /*01e0*/  LDG.E R13, desc[UR4][R2.64+0x18] ;  /* 0x00001804020d7981 */ /* 0x000f28000c1e1900 */
[----:B------:R-:W4:Y:S04]  /*01f0*/  LDG.E R10, desc[UR4][R4.64+0x20] ;  /* 0x00002004040a7981 */ /* 0x000f28000c1e1900 */
[----:B------:R-:W5:Y:S04]  /*0200*/  LDG.E R15, desc[UR4][R2.64+0x1c] ;  /* 0x00001c04020f7981 */ /* 0x000f68000c1e1900 */
[----:B------:R-:W5:Y:S01]  /*0210*/  LDG.E R12, desc[UR4][R4.64+0x30] ;  /* 0x00003004040c7981 */ /* 0x000f62000c1e1900 */
[----:B--2---:R-:W-:-:S04]  /*0220*/  IMAD R0, R0, R9, RZ ;  /* 0x0000000900007224 */ /* 0x004fc800078e02ff */
[----:B---3--:R-:W-:-:S04]  /*0230*/  IMAD R0, R11, R8, R0 ;  /* 0x000000080b007224 */ /* 0x008fc800078e0200 */
[----:B----4-:R-:W-:-:S04]  /*0240*/  IMAD R0, R13, R10, R0 ;  /* 0x0000000a0d007224 */ /* 0x010fc800078e0200 */
[----:B-----5:R-:W-:-:S05]  /*0250*/  IMAD R15, R15, R12, R0 ;  /* 0x0000000c0f0f7224 */ /* 0x020fca00078e0200 */
[----:B------:R1:W-:Y:S04]  /*0260*/  STG.E desc[UR4][R6.64+0x10], R15 ;  /* 0x0000100f06007986 */ /* 0x0003e8000c101904 */
[----:B------:R-:W2:Y:S04]  /*0270*/  LDG.E R0, desc[UR4][R2.64+0x20] ;  /* 0x0000200402007981 */ /* 0x000ea8000c1e1900 */
[----:B------:R-:W2:Y:S04]  /*0280*/  LDG.E R9, desc[UR4][R4.64] ;  /* 0x0000000404097981 */ /* 0x000ea8000c1e1900 */
[----:B------:R-:W3:Y:S04]  /*0290*/  LDG.E R11, desc[UR4][R2.64+0x24] ;  /* 0x00002404020b7981 */ /* 0x000ee8000c1e1900 */
[----:B------:R-:W3:Y:S04]  /*02a0*/  LDG.E R8, desc[UR4][R4.64+0x10] ;  /* 0x0000100404087981 */ /* 0x000ee8000c1e1900 */
[----:B------:R-:W4:Y:S04]  /*02b0*/  LDG.E R13, desc[UR4][R2.64+0x28] ;  /* 0x00002804020d7981 */ /* 0x000f28000c1e1900 */
[----:B------:R-:W4:Y:S04]  /*02c0*/  LDG.E R10, desc[UR4][R4.64+0x20] ;  /* 0x00002004040a7981 */ /* 0x000f28000c1e1900 */
[----:B0-----:R-:W5:Y:S04]  /*02d0*/  LDG.E R17, desc[UR4][R2.64+0x2c] ;  /* 0x00002c0402117981 */ /* 0x001f68000c1e1900 */
[----:B------:R-:W5:Y:S01]  /*02e0*/  LDG.E R12, desc[UR4][R4.64+0x30] ;  /* 0x00003004040c7981 */ /* 0x000f62000c1e1900 */
[----:B--2---:R-:W-:-:S04]  /*02f0*/  IMAD R0, R0, R9, RZ ;  /* 0x0000000900007224 */ /* 0x004fc800078e02ff */
[----:B---3--:R-:W-:-:S04]  /*0300*/  IMAD R0, R11, R8, R0 ;  /* 0x000000080b007224 */ /* 0x008fc800078e0200 */
[----:B----4-:R-:W-:-:S04]  /*0310*/  IMAD R0, R13, R10, R0 ;  /* 0x0000000a0d007224 */ /* 0x010fc800078e0200 */
[----:B-----5:R-:W-:-:S05]  /*0320*/  IMAD R17, R17, R12, R0 ;  /* 0x0000000c11117224 */ /* 0x020fca00078e0200 */
[----:B------:R-:W-:Y:S04]  /*0330*/  STG.E desc[UR4][R6.64+0x20], R17 ;  /* 0x0000201106007986 */ /* 0x000fe8000c101904 */
[----:B------:R-:W2:Y:S04]  /*0340*/  LDG.E R0, desc[UR4][R2.64+0x30] ;  /* 0x0000300402007981 */ /* 0x000ea8000c1e1900 */
[----:B------:R-:W2:Y:S04]  /*0350*/  LDG.E R9, desc[UR4][R4.64] ;  /* 0x0000000404097981 */ /* 0x000ea8000c1e1900 */
[----:B------:R-:W3:Y:S04]  /*0360*/  LDG.E R11, desc[UR4][R2.64+0x34] ;  /* 0x00003404020b7981 */ /* 0x000ee8000c1e1900 */
[----:B------:R-:W3:Y:S04]  /*0370*/  LDG.E R8, desc[UR4][R4.64+0x10] ;  /* 0x0000100404087981 */ /* 0x000ee8000c1e1900 */
[----:B------:R-:W4:Y:S04]  /*0380*/  LDG.E R13, desc[UR4][R2.64+0x38] ;  /* 0x00003804020d7981 */ /* 0x000f28000c1e1900 */
[----:B------:R-:W4:Y:S04]  /*0390*/  LDG.E R10, desc[UR4][R4.64+0x20] ;  /* 0x00002004040a7981 */ /* 0x000f28000c1e1900 */
[----:B-1----:R-:W5:Y:S04]  /*03a0*/  LDG.E R15, desc[UR4][R2.64+0x3c] ;  /* 0x00003c04020f7981 */ /* 0x002f68000c1e1900 */
[----:B------:R-:W5:Y:S01]  /*03b0*/  LDG.E R12, desc[UR4][R4.64+0x30] ;  /* 0x00003004040c7981 */ /* 0x000f62000c1e1900 */
[----:B--2---:R-:W-:-:S04]  /*03c0*/  IMAD R0, R0, R9, RZ ;  /* 0x0000000900007224 */ /* 0x004fc800078e02ff */
[----:B---3--:R-:W-:-:S04]  /*03d0*/  IMAD R0, R11, R8, R0 ;  /* 0x000000080b007224 */ /* 0x008fc800078e0200 */
[----:B----4-:R-:W-:-:S04]  /*03e0*/  IMAD R0, R13, R10, R0 ;  /* 0x0000000a0d007224 */ /* 0x010fc800078e0200 */
[----:B-----5:R-:W-:-:S05]  /*03f0*/  IMAD R15, R15, R12, R0 ;  /* 0x0000000c0f0f7224 */ /* 0x020fca00078e0200 */
[----:B------:R-:W-:Y:S01]  /*0400*/  STG.E desc[UR4][R6.64+0x30], R15 ;  /* 0x0000300f06007986 */ /* 0x000fe2000c101904 */
[----:B------:R-:W-:Y:S05]  /*0410*/  EXIT ;  /* 0x000000000000794d */ /* 0x000fea0003800000 */
.L_x_0:
[----:B------:R-:W-:-:S00]  /*0420*/  BRA `(.L_x_0) ;  /* 0xfffffffc00fc7947 */ /* 0x000fc0000383ffff */
[----:B------:R-:W-:-:S00]  /*0430*/  NOP ;  /* 0x0000000000007918 */ /* 0x000fc00000000000 */
        /* <DEDUP_REMOVED lines=12> */
.L_x_1:


//--------------------- .nv.shared.reserved.0     --------------------------
	.section	.nv.shared.reserved.0,"aw",@nobits
	.weak		__nv_reservedSMEM_offset_0_alias
	.size		__nv_reservedSMEM_offset_0_alias, 0, 64
	.other		__nv_reservedSMEM_offset_0_alias,@"STO_CUDA_RESERVED_SHARED STV_DEFAULT"
__nv_reservedSMEM_offset_0_alias:
	.zero		0
	.zero		64


//--------------------- .nv.constant0._Z6matmulPiS_S_ --------------------------
	.section	.nv.constant0._Z6matmulPiS_S_,"a",@progbits
	.sectionflags	@""
	.align	4
.nv.constant0._Z6matmulPiS_S_:
	.zero		920


//--------------------- SYMBOLS --------------------------

	.type		.nv.reservedSmem.offset0,@object
	.size		.nv.reservedSmem.offset0,0x4
